        .version 4.0
        .target sm_50
        .address_size 64



        // This file was adapted from the ptxtest framework
        // to test 64-bit I2I with immediates in ORI's
        // CheckForIdentities

        

        .entry ptxtest( .param .align 8 .b8 __lwdaparm_ptxtest_parms[120] )  
        {
            .reg .u64 %ibuf, %obuf;

            ld.param.u64 %ibuf, [__lwdaparm_ptxtest_parms+ 0];
            ld.param.u64 %obuf, [__lwdaparm_ptxtest_parms+ 8];

        .reg .s8        s1;
        .reg .s16       s2;
        .reg .s32       s4;
        .reg .s64       s8;
        .reg .u8        u1;
        .reg .u16       u2;
        .reg .u32       u4;
        .reg .u64       u8;


        cvt.sat.s8.s64     s1, 0x7FFFFFFFFFFFFFFF;
        st.global.s8   [%obuf+ 10], s1;  
        cvt.sat.s8.s64     s1, 0x7F;
        st.global.s8   [%obuf+ 11], s1;  
        cvt.s8.s64     s1, 0x7FFFFFFFFFFFFFFF;
	cvt.sat.s8.s64     s1,   0x800000000000000F;
        st.global.s8   [%obuf+ 12], s1;  

        cvt.sat.s32.s64     s4, 0x7FFFFFFFFFFFFFFF;
        st.global.s32   [%obuf+ 40], s4;  
        cvt.sat.s32.s64     s4, 0x800000000000000F;
        st.global.s32   [%obuf+ 44], s4;  

        cvt.s64.s8      s8, 0xF7F;
        st.global.s64   [%obuf+128], s8;  

        cvt.s64.s16     s8, -1;
        st.global.s64   [%obuf+136], s8;  

        cvt.s64.s32     s8, -1;
        st.global.s64   [%obuf+144], s8;  

        cvt.s64.s64     s8, -1;
        st.global.s64   [%obuf+152], s8;  

        cvt.sat.u8.s64      u1, 0xFFFFFFFFFFFFFFFF;
        st.global.u8    [%obuf+ 308], u1;  
        cvt.sat.u8.s64      u1, 0x7FFFFFFFFFFFFFFF;
        st.global.u8    [%obuf+ 316], u1;  

        cvt.u8.s64      u1, 0xFFFFFFFFFFFFFFFF;
        st.global.u8    [%obuf+ 324], u1;  
        cvt.u8.s64      u1, 0x7FFFFFFFFFFFFFFF;
        st.global.u8    [%obuf+ 332], u1;  
        cvt.u8.s64      u1, 0xF;
        st.global.u8    [%obuf+ 340], u1;  

        cvt.sat.u32.s64      u4, 0xFFFFFFFFFFFFFFFF;
        st.global.u32    [%obuf+ 108], u4;  
        cvt.sat.u32.s64      u4, 0x7FFFFFFFFFFFFFFF;
        st.global.u32    [%obuf+ 116], u4;  
        cvt.u32.s64      u4, 0xFFFFFFFFFFFFFFFF;
        st.global.u32    [%obuf+ 124], u4;  
        cvt.u32.s64      u4, 0x7FFFFFFFFFFFFFFF;
        st.global.u32    [%obuf+ 132], u4;  
        cvt.u32.s64      u4, 0xF;
        st.global.u32    [%obuf+ 140], u4;  

        cvt.sat.u64.s32      u8, 0xFFFFFFFF;
        st.global.u64    [%obuf+ 208], u8;  
        cvt.sat.u64.s32      u8, 0x7FFFFFFF;
        st.global.u64    [%obuf+ 216], u8;  
        cvt.u64.s32      u8, 0xFFFFFFFF;
        st.global.u64    [%obuf+ 224], u8;  
        cvt.u64.s32      u8, 0x7FFFFFFF;
        st.global.u64    [%obuf+ 232], u8;  
        cvt.u64.s32      u8, 0xF;
        st.global.u64    [%obuf+ 240], u8;  

        cvt.s64.u32      s8, 0xFFFFFFFF;
        st.global.s64    [%obuf+ 424], s8;  
        cvt.s64.u32      s8, 0x7FFFFFFF;
        st.global.s64    [%obuf+ 432], s8;  
        cvt.s64.u32      s8, 0xF;
        st.global.s64    [%obuf+ 440], s8;  

        cvt.s64.u64      s8, 0xFFFFFFFFFFFFFFFF;
        st.global.s64    [%obuf+ 448], s8;  

        cvt.sat.u16.u64      u2, 0xFFFFFFFFFFFFFFFF;
        st.global.u16    [%obuf+ 508], u2;  

        cvt.sat.u32.u64      u4, 0xFFFFFFFFFFFFFFFF;
        st.global.u32    [%obuf+ 516], u4;  

        cvt.u16.u64      u2, 0xFFFFFFFFFFFFFFFF;
        st.global.u16    [%obuf+ 524], u2;  

        cvt.u32.u64      u4, 0xFFFFFFFFFFFFFFFF;
        st.global.u32    [%obuf+ 532], u4;  

        cvt.u64.u16      u8, 0xFFFFFFFFFFFFFFFF;
        st.global.u64    [%obuf+ 540], u8;  

        cvt.u64.u32      u8, 0xFFFFFFFFFFFFFFFF;
        st.global.u64    [%obuf+ 548], u8;  

        ret;
        }

        // End of cvt_ss_sat.50.ptx


// ===== COMPILED SASS (sm_100) =====

	.target	sm_100

	.elftype	@"ET_EXEC"


//--------------------- .note.nv.tkinfo           --------------------------
	.section	.note.nv.tkinfo,"",@"SHT_NOTE"
	.sectionflags	@"SHF_NOTE_NV_TKINFO"
	.tkinfo
        /*0018*/ 	.word	0x00000002
        /*0030*/ 	.string	""
        /*0030*/ 	.string	"ptxas"
        /*0030*/ 	.string	"Cuda compilation tools, release 13.0, V13.0.88"
        /*0030*/ 	.string	"Build cuda_13.0.r13.0/compiler.36424714_0"
        /*0030*/ 	.string	"-arch sm_100 "



//--------------------- .note.nv.cuinfo           --------------------------
	.section	.note.nv.cuinfo,"",@"SHT_NOTE"
	.sectionflags	@"SHF_NOTE_NV_CUINFO"
        /*0018*/ 	.short	0x0002
        /*001a*/ 	.short	0x0032
        /*001c*/ 	.short	0x0082
	.zero		2


//--------------------- .nv.info                  --------------------------
	.section	.nv.info,"",@"SHT_CUDA_INFO"
	.align	4


	//----- nvinfo : EIATTR_REGCOUNT
	.align		4
        /*0000*/ 	.byte	0x04, 0x2f
        /*0002*/ 	.short	(.L_1 - .L_0)
	.align		4
.L_0:
        /*0004*/ 	.word	index@(ptxtest)
        /*0008*/ 	.word	0x00000012


	//----- nvinfo : EIATTR_FRAME_SIZE
	.align		4
.L_1:
        /*000c*/ 	.byte	0x04, 0x11
        /*000e*/ 	.short	(.L_3 - .L_2)
	.align		4
.L_2:
        /*0010*/ 	.word	index@(ptxtest)
        /*0014*/ 	.word	0x00000000


	//----- nvinfo : EIATTR_MIN_STACK_SIZE
	.align		4
.L_3:
        /*0018*/ 	.byte	0x04, 0x12
        /*001a*/ 	.short	(.L_5 - .L_4)
	.align		4
.L_4:
        /*001c*/ 	.word	index@(ptxtest)
        /*0020*/ 	.word	0x00000000
.L_5:


//--------------------- .nv.compat                --------------------------
	.section	.nv.compat,"",@"SHT_CUDA_COMPAT_INFO"
	.align	4
        /*0000*/ 	.byte	0x02, 0x09, 0x00, 0x00, 0x02, 0x02, 0x01, 0x00, 0x02, 0x05, 0x05, 0x00, 0x03, 0x07, 0x01, 0x01
        /*0010*/ 	.byte	0x02, 0x03, 0x00, 0x00, 0x02, 0x06, 0x01, 0x00, 0x04, 0x0b, 0x08, 0x00, 0x09, 0x00, 0x00, 0x00
        /*0020*/ 	.byte	0x00, 0x00, 0x00, 0x00


//--------------------- .nv.info.ptxtest          --------------------------
	.section	.nv.info.ptxtest,"",@"SHT_CUDA_INFO"
	.sectionflags	@""
	.align	4


	//----- nvinfo : EIATTR_CUDA_API_VERSION
	.align		4
        /*0000*/ 	.byte	0x04, 0x37
        /*0002*/ 	.short	(.L_7 - .L_6)
.L_6:
        /*0004*/ 	.word	0x00000082


	//----- nvinfo : EIATTR_KPARAM_INFO
	.align		4
.L_7:
        /*0008*/ 	.byte	0x04, 0x17
        /*000a*/ 	.short	(.L_9 - .L_8)
.L_8:
        /*000c*/ 	.word	0x00000000
        /*0010*/ 	.short	0x0000
        /*0012*/ 	.short	0x0000
        /*0014*/ 	.byte	0x00, 0xf0, 0xe1, 0x01


	//----- nvinfo : EIATTR_SPARSE_MMA_MASK
	.align		4
.L_9:
        /*0018*/ 	.byte	0x03, 0x50
        /*001a*/ 	.short	0x0000


	//----- nvinfo : EIATTR_MAXREG_COUNT
	.align		4
        /*001c*/ 	.byte	0x03, 0x1b
        /*001e*/ 	.short	0x00ff


	//----- nvinfo : EIATTR_MERCURY_ISA_VERSION
	.align		4
        /*0020*/ 	.byte	0x03, 0x5f
        /*0022*/ 	.short	0x0101


	//----- nvinfo : EIATTR_VRC_CTA_INIT_COUNT
	.align		4
        /*0024*/ 	.byte	0x02, 0x4a
	.zero		1
	.zero		1


	//----- nvinfo : EIATTR_EXIT_INSTR_OFFSETS
	.align		4
        /*0028*/ 	.byte	0x04, 0x1c
        /*002a*/ 	.short	(.L_11 - .L_10)


	//   ....[0]....
.L_10:
        /*002c*/ 	.word	0x000003b0


	//----- nvinfo : EIATTR_CBANK_PARAM_SIZE
	.align		4
.L_11:
        /*0030*/ 	.byte	0x03, 0x19
        /*0032*/ 	.short	0x0078


	//----- nvinfo : EIATTR_PARAM_CBANK
	.align		4
        /*0034*/ 	.byte	0x04, 0x0a
        /*0036*/ 	.short	(.L_13 - .L_12)
	.align		4
.L_12:
        /*0038*/ 	.word	index@(.nv.constant0.ptxtest)
        /*003c*/ 	.short	0x0380
        /*003e*/ 	.short	0x0078


	//----- nvinfo : EIATTR_SW_WAR
	.align		4
.L_13:
        /*0040*/ 	.byte	0x04, 0x36
        /*0042*/ 	.short	(.L_15 - .L_14)
.L_14:
        /*0044*/ 	.word	0x00000008
.L_15:


//--------------------- .nv.callgraph             --------------------------
	.section	.nv.callgraph,"",@"SHT_CUDA_CALLGRAPH"
	.align	4
	.sectionentsize	8
	.align		4
        /*0000*/ 	.word	0x00000000
	.align		4
        /*0004*/ 	.word	0xffffffff
	.align		4
        /*0008*/ 	.word	0x00000000
	.align		4
        /*000c*/ 	.word	0xfffffffe
	.align		4
        /*0010*/ 	.word	0x00000000
	.align		4
        /*0014*/ 	.word	0xfffffffd
	.align		4
        /*0018*/ 	.word	0x00000000
	.align		4
        /*001c*/ 	.word	0xfffffffc


//--------------------- .text.ptxtest             --------------------------
	.section	.text.ptxtest,"ax",@progbits
	.align	128
.text.ptxtest:
        .type           ptxtest,@function
        .size           ptxtest,(.L_x_1 - ptxtest)
        .other          ptxtest,@"STO_CUDA_ENTRY STV_DEFAULT"
ptxtest:
[----:B------:R-:W-:Y:S08]  /*0000*/  LDC R1, c[0x0][0x37c] ;  /* 0x0000df00ff017b82 */ /* 0x000ff00000000800 */
[----:B------:R-:W0:Y:S01]  /*0010*/  LDC.64 R2, c[0x0][0x388] ;  /* 0x0000e200ff027b82 */ /* 0x000e220000000a00 */
[----:B------:R-:W0:Y:S01]  /*0020*/  LDCU.64 UR4, c[0x0][0x358] ;  /* 0x00006b00ff0477ac */ /* 0x000e220008000a00 */
[----:B------:R-:W-:-:S02]  /*0030*/  HFMA2 R4, -RZ, RZ, 0, 7.569789886474609375e-06 ;  /* 0x0000007fff047431 */ /* 0x000fc400000001ff */
[----:B------:R-:W-:Y:S01]  /*0040*/  IMAD.MOV.U32 R5, RZ, RZ, 0x0 ;  /* 0x00000000ff057424 */ /* 0x000fe200078e00ff */
[----:B------:R-:W-:Y:S01]  /*0050*/  MOV R8, 0x7fffffff ;  /* 0x7fffffff00087802 */ /* 0x000fe20000000f00 */
[----:B------:R-:W-:Y:S01]  /*0060*/  IMAD.MOV.U32 R9, RZ, RZ, 0x0 ;  /* 0x00000000ff097424 */ /* 0x000fe200078e00ff */
[----:B------:R-:W-:Y:S01]  /*0070*/  MOV R6, 0xffffffff ;  /* 0xffffffff00067802 */ /* 0x000fe20000000f00 */
[----:B------:R-:W-:Y:S02]  /*0080*/  IMAD.MOV.U32 R7, RZ, RZ, -0x1 ;  /* 0xffffffffff077424 */ /* 0x000fe400078e00ff */
[----:B------:R-:W-:Y:S02]  /*0090*/  HFMA2 R10, -RZ, RZ, 0, 8.94069671630859375e-07 ;  /* 0x0000000fff0a7431 */ /* 0x000fe400000001ff */
[----:B------:R-:W-:Y:S02]  /*00a0*/  IMAD.MOV.U32 R14, RZ, RZ, 0x7fffffff ;  /* 0x7fffffffff0e7424 */ /* 0x000fe400078e00ff */
[----:B------:R-:W-:-:S02]  /*00b0*/  HFMA2 R0, -RZ, RZ, 0, 7.569789886474609375e-06 ;  /* 0x0000007fff007431 */ /* 0x000fc400000001ff */
[----:B------:R-:W-:Y:S01]  /*00c0*/  IMAD.MOV.U32 R15, RZ, RZ, -0x80000000 ;  /* 0x80000000ff0f7424 */ /* 0x000fe200078e00ff */
[----:B------:R-:W-:Y:S01]  /*00d0*/  MOV R12, 0xffff ;  /* 0x0000ffff000c7802 */ /* 0x000fe20000000f00 */
[----:B------:R-:W-:Y:S02]  /*00e0*/  IMAD.MOV.U32 R11, RZ, RZ, 0x0 ;  /* 0x00000000ff0b7424 */ /* 0x000fe400078e00ff */
[----:B------:R-:W-:Y:S01]  /*00f0*/  IMAD.MOV.U32 R13, RZ, RZ, 0x0 ;  /* 0x00000000ff0d7424 */ /* 0x000fe200078e00ff */
[----:B0-----:R0:W-:Y:S04]  /*0100*/  STG.E.64 desc[UR4][R2.64+0x80], R4 ;  /* 0x0000800402007986 */ /* 0x0011e8000c101b04 */
[----:B------:R-:W-:Y:S04]  /*0110*/  STG.E.64 desc[UR4][R2.64+0xd8], R8 ;  /* 0x0000d80802007986 */ /* 0x000fe8000c101b04 */
[----:B------:R-:W-:Y:S04]  /*0120*/  STG.E.64 desc[UR4][R2.64+0xe8], R8 ;  /* 0x0000e80802007986 */ /* 0x000fe8000c101b04 */
[----:B------:R1:W-:Y:S01]  /*0130*/  STG.E.64 desc[UR4][R2.64+0x1b0], R8 ;  /* 0x0001b00802007986 */ /* 0x0003e2000c101b04 */
[----:B0-----:R-:W-:-:S03]  /*0140*/  MOV R4, 0xffffffff ;  /* 0xffffffff00047802 */ /* 0x001fc60000000f00 */
[----:B------:R-:W-:Y:S04]  /*0150*/  STG.E.64 desc[UR4][R2.64+0x88], R6 ;  /* 0x0000880602007986 */ /* 0x000fe8000c101b04 */
[----:B------:R-:W-:Y:S04]  /*0160*/  STG.E.64 desc[UR4][R2.64+0x90], R6 ;  /* 0x0000900602007986 */ /* 0x000fe8000c101b04 */
[----:B------:R-:W-:Y:S01]  /*0170*/  STG.E.64 desc[UR4][R2.64+0x98], R6 ;  /* 0x0000980602007986 */ /* 0x000fe2000c101b04 */
[----:B-1----:R-:W-:-:S03]  /*0180*/  IMAD.MOV.U32 R8, RZ, RZ, 0xff ;  /* 0x000000ffff087424 */ /* 0x002fc600078e00ff */
[----:B------:R-:W-:Y:S04]  /*0190*/  STG.E.64 desc[UR4][R2.64+0xe0], R6 ;  /* 0x0000e00602007986 */ /* 0x000fe8000c101b04 */
[----:B------:R0:W-:Y:S04]  /*01a0*/  STG.E.64 desc[UR4][R2.64+0x1c0], R6 ;  /* 0x0001c00602007986 */ /* 0x0001e8000c101b04 */
[----:B------:R-:W-:Y:S04]  /*01b0*/  STG.E.64 desc[UR4][R2.64+0x1a8], R4 ;  /* 0x0001a80402007986 */ /* 0x000fe8000c101b04 */
[----:B------:R1:W-:Y:S04]  /*01c0*/  STG.E.64 desc[UR4][R2.64+0x224], R4 ;  /* 0x0002240402007986 */ /* 0x0003e8000c101b04 */
[----:B------:R2:W-:Y:S01]  /*01d0*/  STG.E.64 desc[UR4][R2.64+0x28], R14 ;  /* 0x0000280e02007986 */ /* 0x0005e2000c101b04 */
[----:B0-----:R-:W-:Y:S01]  /*01e0*/  MOV R6, 0x80 ;  /* 0x0000008000067802 */ /* 0x001fe20000000f00 */
[----:B------:R-:W-:-:S02]  /*01f0*/  IMAD.MOV.U32 R7, RZ, RZ, -0x1 ;  /* 0xffffffffff077424 */ /* 0x000fc400078e00ff */
[----:B------:R-:W-:Y:S04]  /*0200*/  STG.E.64 desc[UR4][R2.64+0xf0], R10 ;  /* 0x0000f00a02007986 */ /* 0x000fe8000c101b04 */
[----:B------:R-:W-:Y:S01]  /*0210*/  STG.E desc[UR4][R2.64+0x74], R7 ;  /* 0x0000740702007986 */ /* 0x000fe2000c101904 */
[----:B-1----:R-:W-:Y:S01]  /*0220*/  PRMT R5, R8, 0x7610, R5 ;  /* 0x0000761008057816 */ /* 0x002fe20000000005 */
[----:B------:R-:W-:Y:S01]  /*0230*/  IMAD.MOV.U32 R8, RZ, RZ, 0xffff ;  /* 0x0000ffffff087424 */ /* 0x000fe200078e00ff */
[----:B------:R-:W-:Y:S01]  /*0240*/  PRMT R4, R6, 0x7610, R4 ;  /* 0x0000761006047816 */ /* 0x000fe20000000004 */
[----:B------:R-:W-:Y:S01]  /*0250*/  HFMA2 R6, -RZ, RZ, 0, 8.94069671630859375e-07 ;  /* 0x0000000fff067431 */ /* 0x000fe200000001ff */
[----:B------:R-:W-:Y:S01]  /*0260*/  STG.E desc[UR4][R2.64+0x7c], R7 ;  /* 0x00007c0702007986 */ /* 0x000fe2000c101904 */
[----:B--2---:R-:W-:-:S03]  /*0270*/  IMAD.MOV.U32 R15, RZ, RZ, 0xf ;  /* 0x0000000fff0f7424 */ /* 0x004fc600078e00ff */
[----:B------:R-:W-:Y:S04]  /*0280*/  STG.E desc[UR4][R2.64+0x204], R7 ;  /* 0x0002040702007986 */ /* 0x000fe8000c101904 */
[----:B------:R-:W-:Y:S04]  /*0290*/  STG.E desc[UR4][R2.64+0x214], R7 ;  /* 0x0002140702007986 */ /* 0x000fe8000c101904 */
[----:B------:R0:W-:Y:S04]  /*02a0*/  STG.E desc[UR4][R2.64+0x84], R7 ;  /* 0x0000840702007986 */ /* 0x0001e8000c101904 */
[----:B------:R-:W-:Y:S04]  /*02b0*/  STG.E.64 desc[UR4][R2.64+0x1b8], R10 ;  /* 0x0001b80a02007986 */ /* 0x000fe8000c101b04 */
[----:B------:R-:W-:Y:S01]  /*02c0*/  STG.E.64 desc[UR4][R2.64+0x21c], R12 ;  /* 0x00021c0c02007986 */ /* 0x000fe2000c101b04 */
[----:B0-----:R-:W-:-:S03]  /*02d0*/  PRMT R7, R8, 0x7610, R7 ;  /* 0x0000761008077816 */ /* 0x001fc60000000007 */
[----:B------:R-:W-:Y:S04]  /*02e0*/  STG.E desc[UR4][R2.64+0x8c], R15 ;  /* 0x00008c0f02007986 */ /* 0x000fe8000c101904 */
[----:B------:R-:W-:Y:S04]  /*02f0*/  STG.E.S8 desc[UR4][R2.64+0xa], R0 ;  /* 0x00000a0002007986 */ /* 0x000fe8000c101304 */
[----:B------:R-:W-:Y:S04]  /*0300*/  STG.E.S8 desc[UR4][R2.64+0xb], R0 ;  /* 0x00000b0002007986 */ /* 0x000fe8000c101304 */
[----:B------:R-:W-:Y:S04]  /*0310*/  STG.E.S8 desc[UR4][R2.64+0xc], R4 ;  /* 0x00000c0402007986 */ /* 0x000fe8000c101304 */
[----:B------:R-:W-:Y:S04]  /*0320*/  STG.E.U8 desc[UR4][R2.64+0x13c], R5 ;  /* 0x00013c0502007986 */ /* 0x000fe8000c101104 */
[----:B------:R-:W-:Y:S04]  /*0330*/  STG.E.U8 desc[UR4][R2.64+0x144], R5 ;  /* 0x0001440502007986 */ /* 0x000fe8000c101104 */
[----:B------:R-:W-:Y:S04]  /*0340*/  STG.E.U8 desc[UR4][R2.64+0x14c], R5 ;  /* 0x00014c0502007986 */ /* 0x000fe8000c101104 */
[----:B------:R-:W-:Y:S04]  /*0350*/  STG.E.U8 desc[UR4][R2.64+0x154], R6 ;  /* 0x0001540602007986 */ /* 0x000fe8000c101104 */
[----:B------:R-:W-:Y:S04]  /*0360*/  STG.E.U8 desc[UR4][R2.64+0x134], RZ ;  /* 0x000134ff02007986 */ /* 0x000fe8000c101104 */
[----:B------:R-:W-:Y:S04]  /*0370*/  STG.E desc[UR4][R2.64+0x6c], RZ ;  /* 0x00006cff02007986 */ /* 0x000fe8000c101904 */
[----:B------:R-:W-:Y:S04]  /*0380*/  STG.E.64 desc[UR4][R2.64+0xd0], RZ ;  /* 0x0000d0ff02007986 */ /* 0x000fe8000c101b04 */
[----:B------:R-:W-:Y:S04]  /*0390*/  STG.E.U16 desc[UR4][R2.64+0x1fc], R7 ;  /* 0x0001fc0702007986 */ /* 0x000fe8000c101504 */
[----:B------:R-:W-:Y:S01]  /*03a0*/  STG.E.U16 desc[UR4][R2.64+0x20c], R7 ;  /* 0x00020c0702007986 */ /* 0x000fe2000c101504 */
[----:B------:R-:W-:Y:S05]  /*03b0*/  EXIT ;  /* 0x000000000000794d */ /* 0x000fea0003800000 */
.L_x_0:
[----:B------:R-:W-:-:S00]  /*03c0*/  BRA `(.L_x_0) ;  /* 0xfffffffc00fc7947 */ /* 0x000fc0000383ffff */
[----:B------:R-:W-:-:S00]  /*03d0*/  NOP ;  /* 0x0000000000007918 */ /* 0x000fc00000000000 */
        /* <DEDUP_REMOVED lines=10> */
.L_x_1:


//--------------------- .nv.shared.reserved.0     --------------------------
	.section	.nv.shared.reserved.0,"aw",@nobits
	.weak		__nv_reservedSMEM_offset_0_alias
	.size		__nv_reservedSMEM_offset_0_alias, 0, 64
	.other		__nv_reservedSMEM_offset_0_alias,@"STO_CUDA_RESERVED_SHARED STV_DEFAULT"
__nv_reservedSMEM_offset_0_alias:
	.zero		0
	.zero		64


//--------------------- .nv.constant0.ptxtest     --------------------------
	.section	.nv.constant0.ptxtest,"a",@progbits
	.sectionflags	@""
	.align	4
.nv.constant0.ptxtest:
	.zero		1016


//--------------------- SYMBOLS --------------------------

	.type		.nv.reservedSmem.offset0,@object
	.size		.nv.reservedSmem.offset0,0x4
